//
// Generated by NVIDIA NVVM Compiler
//
// Compiler Build ID: CL-36424714
// Cuda compilation tools, release 13.0, V13.0.88
// Based on NVVM 20.0.0
//

.version 9.0
.target sm_100
.address_size 64

	// .globl	_Z3addPKiS0_Pi

.visible .entry _Z3addPKiS0_Pi(
	.param .u64 .ptr .align 1 _Z3addPKiS0_Pi_param_0,
	.param .u64 .ptr .align 1 _Z3addPKiS0_Pi_param_1,
	.param .u64 .ptr .align 1 _Z3addPKiS0_Pi_param_2
)
{
	.reg .pred 	%p<2>;
	.reg .b32 	%r<5>;
	.reg .b64 	%rd<11>;

	ld.param.u64 	%rd1, [_Z3addPKiS0_Pi_param_0];
	ld.param.u64 	%rd2, [_Z3addPKiS0_Pi_param_1];
	ld.param.u64 	%rd3, [_Z3addPKiS0_Pi_param_2];
	mov.u32 	%r1, %ctaid.x;
	setp.gt.u32 	%p1, %r1, 9;
	@%p1 bra 	$L__BB0_2;
	cvta.to.global.u64 	%rd4, %rd1;
	cvta.to.global.u64 	%rd5, %rd2;
	cvta.to.global.u64 	%rd6, %rd3;
	mul.wide.u32 	%rd7, %r1, 4;
	add.s64 	%rd8, %rd4, %rd7;
	ld.global.u32 	%r2, [%rd8];
	add.s64 	%rd9, %rd5, %rd7;
	ld.global.u32 	%r3, [%rd9];
	add.s32 	%r4, %r3, %r2;
	add.s64 	%rd10, %rd6, %rd7;
	st.global.u32 	[%rd10], %r4;
$L__BB0_2:
	ret;

}


// ===== COMPILED SASS (sm_100) =====

	.target	sm_100

	.elftype	@"ET_EXEC"


//--------------------- .note.nv.tkinfo           --------------------------
	.section	.note.nv.tkinfo,"",@"SHT_NOTE"
	.sectionflags	@"SHF_NOTE_NV_TKINFO"
	.tkinfo
        /*0018*/ 	.word	0x00000002
        /*0030*/ 	.string	""
        /*0030*/ 	.string	"ptxas"
        /*0030*/ 	.string	"Cuda compilation tools, release 13.0, V13.0.88"
        /*0030*/ 	.string	"Build cuda_13.0.r13.0/compiler.36424714_0"
        /*0030*/ 	.string	"-arch sm_100 -m 64 "



//--------------------- .note.nv.cuinfo           --------------------------
	.section	.note.nv.cuinfo,"",@"SHT_NOTE"
	.sectionflags	@"SHF_NOTE_NV_CUINFO"
        /*0018*/ 	.short	0x0002
        /*001a*/ 	.short	0x0064
        /*001c*/ 	.short	0x0082
	.zero		2


//--------------------- .nv.info                  --------------------------
	.section	.nv.info,"",@"SHT_CUDA_INFO"
	.align	4


	//----- nvinfo : EIATTR_REGCOUNT
	.align		4
        /*0000*/ 	.byte	0x04, 0x2f
        /*0002*/ 	.short	(.L_1 - .L_0)
	.align		4
.L_0:
        /*0004*/ 	.word	index@(_Z3addPKiS0_Pi)
        /*0008*/ 	.word	0x0000000c


	//----- nvinfo : EIATTR_FRAME_SIZE
	.align		4
.L_1:
        /*000c*/ 	.byte	0x04, 0x11
        /*000e*/ 	.short	(.L_3 - .L_2)
	.align		4
.L_2:
        /*0010*/ 	.word	index@(_Z3addPKiS0_Pi)
        /*0014*/ 	.word	0x00000000


	//----- nvinfo : EIATTR_MIN_STACK_SIZE
	.align		4
.L_3:
        /*0018*/ 	.byte	0x04, 0x12
        /*001a*/ 	.short	(.L_5 - .L_4)
	.align		4
.L_4:
        /*001c*/ 	.word	index@(_Z3addPKiS0_Pi)
        /*0020*/ 	.word	0x00000000
.L_5:


//--------------------- .nv.compat                --------------------------
	.section	.nv.compat,"",@"SHT_CUDA_COMPAT_INFO"
	.align	4
        /*0000*/ 	.byte	0x02, 0x09, 0x00, 0x00, 0x02, 0x02, 0x01, 0x00, 0x02, 0x05, 0x05, 0x00, 0x03, 0x07, 0x01, 0x01
        /*0010*/ 	.byte	0x02, 0x03, 0x00, 0x00, 0x02, 0x06, 0x01, 0x00, 0x04, 0x0b, 0x08, 0x00, 0x09, 0x00, 0x00, 0x00
        /*0020*/ 	.byte	0x00, 0x00, 0x00, 0x00


//--------------------- .nv.info._Z3addPKiS0_Pi   --------------------------
	.section	.nv.info._Z3addPKiS0_Pi,"",@"SHT_CUDA_INFO"
	.sectionflags	@""
	.align	4


	//----- nvinfo : EIATTR_CUDA_API_VERSION
	.align		4
        /*0000*/ 	.byte	0x04, 0x37
        /*0002*/ 	.short	(.L_7 - .L_6)
.L_6:
        /*0004*/ 	.word	0x00000082


	//----- nvinfo : EIATTR_KPARAM_INFO
	.align		4
.L_7:
        /*0008*/ 	.byte	0x04, 0x17
        /*000a*/ 	.short	(.L_9 - .L_8)
.L_8:
        /*000c*/ 	.word	0x00000000
        /*0010*/ 	.short	0x0002
        /*0012*/ 	.short	0x0010
        /*0014*/ 	.byte	0x00, 0xf5, 0x21, 0x00


	//----- nvinfo : EIATTR_KPARAM_INFO
	.align		4
.L_9:
        /*0018*/ 	.byte	0x04, 0x17
        /*001a*/ 	.short	(.L_11 - .L_10)
.L_10:
        /*001c*/ 	.word	0x00000000
        /*0020*/ 	.short	0x0001
        /*0022*/ 	.short	0x0008
        /*0024*/ 	.byte	0x00, 0xf5, 0x21, 0x00


	//----- nvinfo : EIATTR_KPARAM_INFO
	.align		4
.L_11:
        /*0028*/ 	.byte	0x04, 0x17
        /*002a*/ 	.short	(.L_13 - .L_12)
.L_12:
        /*002c*/ 	.word	0x00000000
        /*0030*/ 	.short	0x0000
        /*0032*/ 	.short	0x0000
        /*0034*/ 	.byte	0x00, 0xf5, 0x21, 0x00


	//----- nvinfo : EIATTR_SPARSE_MMA_MASK
	.align		4
.L_13:
        /*0038*/ 	.byte	0x03, 0x50
        /*003a*/ 	.short	0x0000


	//----- nvinfo : EIATTR_MAXREG_COUNT
	.align		4
        /*003c*/ 	.byte	0x03, 0x1b
        /*003e*/ 	.short	0x00ff


	//----- nvinfo : EIATTR_MERCURY_ISA_VERSION
	.align		4
        /*0040*/ 	.byte	0x03, 0x5f
        /*0042*/ 	.short	0x0101


	//----- nvinfo : EIATTR_VRC_CTA_INIT_COUNT
	.align		4
        /*0044*/ 	.byte	0x02, 0x4a
	.zero		1
	.zero		1


	//----- nvinfo : EIATTR_EXIT_INSTR_OFFSETS
	.align		4
        /*0048*/ 	.byte	0x04, 0x1c
        /*004a*/ 	.short	(.L_15 - .L_14)


	//   ....[0]....
.L_14:
        /*004c*/ 	.word	0x00000030


	//   ....[1]....
        /*0050*/ 	.word	0x000000f0


	//----- nvinfo : EIATTR_CBANK_PARAM_SIZE
	.align		4
.L_15:
        /*0054*/ 	.byte	0x03, 0x19
        /*0056*/ 	.short	0x0018


	//----- nvinfo : EIATTR_PARAM_CBANK
	.align		4
        /*0058*/ 	.byte	0x04, 0x0a
        /*005a*/ 	.short	(.L_17 - .L_16)
	.align		4
.L_16:
        /*005c*/ 	.word	index@(.nv.constant0._Z3addPKiS0_Pi)
        /*0060*/ 	.short	0x0380
        /*0062*/ 	.short	0x0018


	//----- nvinfo : EIATTR_SW_WAR
	.align		4
.L_17:
        /*0064*/ 	.byte	0x04, 0x36
        /*0066*/ 	.short	(.L_19 - .L_18)
.L_18:
        /*0068*/ 	.word	0x00000008
.L_19:


//--------------------- .nv.callgraph             --------------------------
	.section	.nv.callgraph,"",@"SHT_CUDA_CALLGRAPH"
	.align	4
	.sectionentsize	8
	.align		4
        /*0000*/ 	.word	0x00000000
	.align		4
        /*0004*/ 	.word	0xffffffff
	.align		4
        /*0008*/ 	.word	0x00000000
	.align		4
        /*000c*/ 	.word	0xfffffffe
	.align		4
        /*0010*/ 	.word	0x00000000
	.align		4
        /*0014*/ 	.word	0xfffffffd
	.align		4
        /*0018*/ 	.word	0x00000000
	.align		4
        /*001c*/ 	.word	0xfffffffc


//--------------------- .text._Z3addPKiS0_Pi      --------------------------
	.section	.text._Z3addPKiS0_Pi,"ax",@progbits
	.align	128
        .global         _Z3addPKiS0_Pi
        .type           _Z3addPKiS0_Pi,@function
        .size           _Z3addPKiS0_Pi,(.L_x_1 - _Z3addPKiS0_Pi)
        .other          _Z3addPKiS0_Pi,@"STO_CUDA_ENTRY STV_DEFAULT"
_Z3addPKiS0_Pi:
.text._Z3addPKiS0_Pi:
[----:B------:R-:W-:Y:S01]  /*0000*/  LDC R1, c[0x0][0x37c] ;  /* 0x0000df00ff017b82 */ /* 0x000fe20000000800 */
[----:B------:R-:W0:Y:S02]  /*0010*/  S2R R9, SR_CTAID.X ;  /* 0x0000000000097919 */ /* 0x000e240000002500 */
[----:B0-----:R-:W-:-:S13]  /*0020*/  ISETP.GT.U32.AND P0, PT, R9, 0x9, PT ;  /* 0x000000090900780c */ /* 0x001fda0003f04070 */
[----:B------:R-:W-:Y:S05]  /*0030*/  @P0 EXIT ;  /* 0x000000000000094d */ /* 0x000fea0003800000 */
[----:B------:R-:W0:Y:S01]  /*0040*/  LDC.64 R2, c[0x0][0x380] ;  /* 0x0000e000ff027b82 */ /* 0x000e220000000a00 */
[----:B------:R-:W1:Y:S07]  /*0050*/  LDCU.64 UR4, c[0x0][0x358] ;  /* 0x00006b00ff0477ac */ /* 0x000e6e0008000a00 */
[----:B------:R-:W2:Y:S08]  /*0060*/  LDC.64 R4, c[0x0][0x388] ;  /* 0x0000e200ff047b82 */ /* 0x000eb00000000a00 */
[----:B------:R-:W3:Y:S01]  /*0070*/  LDC.64 R6, c[0x0][0x390] ;  /* 0x0000e400ff067b82 */ /* 0x000ee20000000a00 */
[----:B0-----:R-:W-:-:S06]  /*0080*/  IMAD.WIDE.U32 R2, R9, 0x4, R2 ;  /* 0x0000000409027825 */ /* 0x001fcc00078e0002 */
[----:B-1----:R-:W4:Y:S01]  /*0090*/  LDG.E R2, desc[UR4][R2.64] ;  /* 0x0000000402027981 */ /* 0x002f22000c1e1900 */
[----:B--2---:R-:W-:-:S06]  /*00a0*/  IMAD.WIDE.U32 R4, R9, 0x4, R4 ;  /* 0x0000000409047825 */ /* 0x004fcc00078e0004 */
[----:B------:R-:W4:Y:S01]  /*00b0*/  LDG.E R5, desc[UR4][R4.64] ;  /* 0x0000000404057981 */ /* 0x000f22000c1e1900 */
[----:B---3--:R-:W-:Y:S01]  /*00c0*/  IMAD.WIDE.U32 R6, R9, 0x4, R6 ;  /* 0x0000000409067825 */ /* 0x008fe200078e0006 */
[----:B----4-:R-:W-:-:S05]  /*00d0*/  IADD3 R9, PT, PT, R2, R5, RZ ;  /* 0x0000000502097210 */ /* 0x010fca0007ffe0ff */
[----:B------:R-:W-:Y:S01]  /*00e0*/  STG.E desc[UR4][R6.64], R9 ;  /* 0x0000000906007986 */ /* 0x000fe2000c101904 */
[----:B------:R-:W-:Y:S05]  /*00f0*/  EXIT ;  /* 0x000000000000794d */ /* 0x000fea0003800000 */
.L_x_0:
[----:B------:R-:W-:-:S00]  /*0100*/  BRA `(.L_x_0) ;  /* 0xfffffffc00fc7947 */ /* 0x000fc0000383ffff */
[----:B------:R-:W-:-:S00]  /*0110*/  NOP ;  /* 0x0000000000007918 */ /* 0x000fc00000000000 */
        /* <DEDUP_REMOVED lines=14> */
.L_x_1:


//--------------------- .nv.shared.reserved.0     --------------------------
	.section	.nv.shared.reserved.0,"aw",@nobits
	.weak		__nv_reservedSMEM_offset_0_alias
	.size		__nv_reservedSMEM_offset_0_alias, 0, 64
	.other		__nv_reservedSMEM_offset_0_alias,@"STO_CUDA_RESERVED_SHARED STV_DEFAULT"
__nv_reservedSMEM_offset_0_alias:
	.zero		0
	.zero		64


//--------------------- .nv.constant0._Z3addPKiS0_Pi --------------------------
	.section	.nv.constant0._Z3addPKiS0_Pi,"a",@progbits
	.sectionflags	@""
	.align	4
.nv.constant0._Z3addPKiS0_Pi:
	.zero		920


//--------------------- SYMBOLS --------------------------

	.type		.nv.reservedSmem.offset0,@object
	.size		.nv.reservedSmem.offset0,0x4
